//
// Generated by NVIDIA NVVM Compiler
//
// Compiler Build ID: CL-36424714
// Cuda compilation tools, release 13.0, V13.0.88
// Based on NVVM 20.0.0
//

.version 9.0
.target sm_100
.address_size 64

	// .globl	_Z11calculation7array2DIfES0_S0_ifff

.visible .entry _Z11calculation7array2DIfES0_S0_ifff(
	.param .align 8 .b8 _Z11calculation7array2DIfES0_S0_ifff_param_0[16],
	.param .align 8 .b8 _Z11calculation7array2DIfES0_S0_ifff_param_1[16],
	.param .align 8 .b8 _Z11calculation7array2DIfES0_S0_ifff_param_2[16],
	.param .u32 _Z11calculation7array2DIfES0_S0_ifff_param_3,
	.param .f32 _Z11calculation7array2DIfES0_S0_ifff_param_4,
	.param .f32 _Z11calculation7array2DIfES0_S0_ifff_param_5,
	.param .f32 _Z11calculation7array2DIfES0_S0_ifff_param_6
)
{
	.reg .pred 	%p<37>;
	.reg .b16 	%rs<9>;
	.reg .b32 	%r<43>;
	.reg .b32 	%f<38>;
	.reg .b64 	%rd<50>;

	ld.param.u32 	%r7, [_Z11calculation7array2DIfES0_S0_ifff_param_1+8];
	ld.param.u64 	%rd5, [_Z11calculation7array2DIfES0_S0_ifff_param_1];
	ld.param.u32 	%r6, [_Z11calculation7array2DIfES0_S0_ifff_param_0+8];
	ld.param.u64 	%rd4, [_Z11calculation7array2DIfES0_S0_ifff_param_0];
	ld.param.u32 	%r1, [_Z11calculation7array2DIfES0_S0_ifff_param_2+8];
	ld.param.u64 	%rd6, [_Z11calculation7array2DIfES0_S0_ifff_param_2];
	ld.param.u32 	%r19, [_Z11calculation7array2DIfES0_S0_ifff_param_3];
	ld.param.f32 	%f1, [_Z11calculation7array2DIfES0_S0_ifff_param_4];
	ld.param.f32 	%f2, [_Z11calculation7array2DIfES0_S0_ifff_param_5];
	ld.param.f32 	%f3, [_Z11calculation7array2DIfES0_S0_ifff_param_6];
	cvta.to.global.u64 	%rd1, %rd6;
	mov.u32 	%r20, %ctaid.y;
	mov.u32 	%r21, %ntid.y;
	mov.u32 	%r22, %tid.y;
	mad.lo.s32 	%r23, %r20, %r21, %r22;
	mov.u32 	%r24, %ctaid.x;
	mov.u32 	%r25, %ntid.x;
	mov.u32 	%r26, %tid.x;
	mad.lo.s32 	%r27, %r24, %r25, %r26;
	setp.eq.s32 	%p2, %r23, 0;
	add.s32 	%r4, %r19, -1;
	setp.ge.s32 	%p3, %r23, %r4;
	or.pred  	%p4, %p2, %p3;
	setp.lt.s32 	%p5, %r27, 1;
	or.pred  	%p6, %p5, %p4;
	setp.ge.s32 	%p7, %r27, %r4;
	mul.lo.s32 	%r5, %r1, %r23;
	add.s32 	%r28, %r5, %r27;
	mul.wide.s32 	%rd7, %r28, 4;
	add.s64 	%rd2, %rd1, %rd7;
	or.pred  	%p8, %p6, %p7;
	@%p8 bra 	$L__BB0_2;
	cvta.to.global.u64 	%rd8, %rd5;
	cvta.to.global.u64 	%rd9, %rd4;
	add.s32 	%r29, %r23, -1;
	mul.lo.s32 	%r30, %r29, %r6;
	add.s32 	%r31, %r30, %r27;
	mul.wide.s32 	%rd10, %r31, 4;
	add.s64 	%rd11, %rd9, %rd10;
	ld.global.f32 	%f4, [%rd11];
	shl.b32 	%r32, %r6, 1;
	add.s32 	%r33, %r30, %r32;
	add.s32 	%r34, %r33, %r27;
	mul.wide.s32 	%rd12, %r34, 4;
	add.s64 	%rd13, %rd9, %rd12;
	ld.global.f32 	%f5, [%rd13];
	add.f32 	%f6, %f4, %f5;
	sub.s32 	%r35, %r33, %r6;
	cvt.s64.s32 	%rd14, %r35;
	cvt.u64.u32 	%rd15, %r27;
	add.s64 	%rd16, %rd15, %rd14;
	shl.b64 	%rd17, %rd16, 2;
	add.s64 	%rd18, %rd9, %rd17;
	ld.global.f32 	%f7, [%rd18+-4];
	add.f32 	%f8, %f6, %f7;
	ld.global.f32 	%f9, [%rd18+4];
	add.f32 	%f10, %f8, %f9;
	mul.wide.s32 	%rd19, %r6, 4;
	add.s64 	%rd20, %rd11, %rd19;
	ld.global.f32 	%f11, [%rd20];
	fma.rn.f32 	%f12, %f11, 0fC0800000, %f10;
	mul.f32 	%f13, %f2, %f12;
	fma.rn.f32 	%f14, %f11, 0f40000000, %f13;
	mov.f32 	%f15, 0f3F800000;
	sub.f32 	%f16, %f15, %f1;
	mad.lo.s32 	%r36, %r7, %r23, %r27;
	mul.wide.s32 	%rd21, %r36, 4;
	add.s64 	%rd22, %rd8, %rd21;
	ld.global.f32 	%f17, [%rd22];
	mul.f32 	%f18, %f16, %f17;
	sub.f32 	%f19, %f14, %f18;
	add.f32 	%f20, %f1, 0f3F800000;
	div.rn.f32 	%f21, %f19, %f20;
	st.global.f32 	[%rd2], %f21;
$L__BB0_2:
	bar.sync 	0;
	setp.ne.s32 	%p9, %r23, %r4;
	setp.eq.s32 	%p10, %r27, 0;
	setp.eq.s32 	%p11, %r27, %r4;
	or.pred  	%p12, %p10, %p11;
	mul.wide.s32 	%rd23, %r27, 4;
	add.s64 	%rd3, %rd1, %rd23;
	or.pred  	%p13, %p12, %p9;
	@%p13 bra 	$L__BB0_4;
	add.s32 	%r37, %r19, -2;
	mul.lo.s32 	%r38, %r37, %r1;
	mul.wide.s32 	%rd33, %r38, 4;
	add.s64 	%rd34, %rd3, %rd33;
	ld.global.f32 	%f28, [%rd34];
	mul.f32 	%f29, %f3, %f28;
	st.global.f32 	[%rd2], %f29;
	bra.uni 	$L__BB0_10;
$L__BB0_4:
	setp.eq.s32 	%p14, %r27, %r4;
	setp.eq.s32 	%p15, %r27, 0;
	setp.ne.s32 	%p16, %r23, 0;
	or.pred  	%p17, %p15, %p14;
	or.pred  	%p18, %p17, %p16;
	@%p18 bra 	$L__BB0_6;
	mul.wide.s32 	%rd31, %r1, 4;
	add.s64 	%rd32, %rd3, %rd31;
	ld.global.f32 	%f26, [%rd32];
	mul.f32 	%f27, %f3, %f26;
	st.global.f32 	[%rd3], %f27;
	bra.uni 	$L__BB0_10;
$L__BB0_6:
	setp.ne.s32 	%p19, %r23, 0;
	setp.ne.s32 	%p20, %r23, %r4;
	and.pred  	%p1, %p19, %p20;
	not.pred 	%p21, %p1;
	setp.ne.s32 	%p22, %r27, 0;
	or.pred  	%p23, %p22, %p21;
	@%p23 bra 	$L__BB0_8;
	mul.wide.s32 	%rd29, %r5, 4;
	add.s64 	%rd30, %rd1, %rd29;
	ld.global.f32 	%f24, [%rd30+4];
	mul.f32 	%f25, %f3, %f24;
	st.global.f32 	[%rd30], %f25;
	bra.uni 	$L__BB0_10;
$L__BB0_8:
	setp.ne.s32 	%p24, %r27, %r4;
	or.pred  	%p26, %p21, %p24;
	@%p26 bra 	$L__BB0_10;
	cvt.s64.s32 	%rd24, %r5;
	cvt.s64.s32 	%rd25, %r19;
	add.s64 	%rd26, %rd25, %rd24;
	shl.b64 	%rd27, %rd26, 2;
	add.s64 	%rd28, %rd1, %rd27;
	ld.global.f32 	%f22, [%rd28+-8];
	mul.f32 	%f23, %f3, %f22;
	st.global.f32 	[%rd2], %f23;
$L__BB0_10:
	bar.sync 	0;
	or.b32  	%r39, %r23, %r27;
	setp.ne.s32 	%p27, %r39, 0;
	@%p27 bra 	$L__BB0_12;
	mul.wide.s32 	%rd48, %r1, 4;
	add.s64 	%rd49, %rd1, %rd48;
	ld.global.f32 	%f36, [%rd49];
	mul.f32 	%f37, %f3, %f36;
	st.global.f32 	[%rd1], %f37;
	bra.uni 	$L__BB0_18;
$L__BB0_12:
	setp.ne.s32 	%p28, %r23, %r4;
	setp.ne.s32 	%p29, %r27, 0;
	or.pred  	%p30, %p29, %p28;
	@%p30 bra 	$L__BB0_14;
	add.s32 	%r41, %r19, -2;
	mul.lo.s32 	%r42, %r41, %r1;
	mul.wide.s32 	%rd44, %r42, 4;
	add.s64 	%rd45, %rd1, %rd44;
	ld.global.f32 	%f34, [%rd45];
	mul.f32 	%f35, %f3, %f34;
	mul.wide.s32 	%rd46, %r5, 4;
	add.s64 	%rd47, %rd1, %rd46;
	st.global.f32 	[%rd47], %f35;
	bra.uni 	$L__BB0_18;
$L__BB0_14:
	setp.ne.s32 	%p31, %r23, 0;
	setp.ne.s32 	%p32, %r27, %r4;
	or.pred  	%p33, %p31, %p32;
	@%p33 bra 	$L__BB0_16;
	mul.wide.s32 	%rd42, %r19, 4;
	add.s64 	%rd43, %rd1, %rd42;
	ld.global.f32 	%f32, [%rd43+-8];
	mul.f32 	%f33, %f3, %f32;
	st.global.f32 	[%rd3], %f33;
	bra.uni 	$L__BB0_18;
$L__BB0_16:
	setp.ne.s32 	%p34, %r27, %r4;
	setp.ne.s32 	%p35, %r23, %r4;
	or.pred  	%p36, %p35, %p34;
	@%p36 bra 	$L__BB0_18;
	mul.lo.s32 	%r40, %r1, %r27;
	cvt.s64.s32 	%rd35, %r40;
	cvt.s64.s32 	%rd36, %r19;
	add.s64 	%rd37, %rd36, %rd35;
	shl.b64 	%rd38, %rd37, 2;
	add.s64 	%rd39, %rd1, %rd38;
	ld.global.f32 	%f30, [%rd39+-8];
	mul.f32 	%f31, %f3, %f30;
	mul.wide.s32 	%rd40, %r40, 4;
	add.s64 	%rd41, %rd3, %rd40;
	st.global.f32 	[%rd41], %f31;
$L__BB0_18:
	ret;

}


// ===== COMPILED SASS (sm_100) =====

	.target	sm_100

	.elftype	@"ET_EXEC"


//--------------------- .note.nv.tkinfo           --------------------------
	.section	.note.nv.tkinfo,"",@"SHT_NOTE"
	.sectionflags	@"SHF_NOTE_NV_TKINFO"
	.tkinfo
        /*0018*/ 	.word	0x00000002
        /*0030*/ 	.string	""
        /*0030*/ 	.string	"ptxas"
        /*0030*/ 	.string	"Cuda compilation tools, release 13.0, V13.0.88"
        /*0030*/ 	.string	"Build cuda_13.0.r13.0/compiler.36424714_0"
        /*0030*/ 	.string	"-arch sm_100 -m 64 "



//--------------------- .note.nv.cuinfo           --------------------------
	.section	.note.nv.cuinfo,"",@"SHT_NOTE"
	.sectionflags	@"SHF_NOTE_NV_CUINFO"
        /*0018*/ 	.short	0x0002
        /*001a*/ 	.short	0x0064
        /*001c*/ 	.short	0x0082
	.zero		2


//--------------------- .nv.info                  --------------------------
	.section	.nv.info,"",@"SHT_CUDA_INFO"
	.align	4


	//----- nvinfo : EIATTR_REGCOUNT
	.align		4
        /*0000*/ 	.byte	0x04, 0x2f
        /*0002*/ 	.short	(.L_1 - .L_0)
	.align		4
.L_0:
        /*0004*/ 	.word	index@(_Z11calculation7array2DIfES0_S0_ifff)
        /*0008*/ 	.word	0x00000018


	//----- nvinfo : EIATTR_FRAME_SIZE
	.align		4
.L_1:
        /*000c*/ 	.byte	0x04, 0x11
        /*000e*/ 	.short	(.L_3 - .L_2)
	.align		4
.L_2:
        /*0010*/ 	.word	index@($__internal_0_$__cuda_sm3x_div_rn_noftz_f32_slowpath)
        /*0014*/ 	.word	0x00000000


	//----- nvinfo : EIATTR_FRAME_SIZE
	.align		4
.L_3:
        /*0018*/ 	.byte	0x04, 0x11
        /*001a*/ 	.short	(.L_5 - .L_4)
	.align		4
.L_4:
        /*001c*/ 	.word	index@(_Z11calculation7array2DIfES0_S0_ifff)
        /*0020*/ 	.word	0x00000000


	//----- nvinfo : EIATTR_MIN_STACK_SIZE
	.align		4
.L_5:
        /*0024*/ 	.byte	0x04, 0x12
        /*0026*/ 	.short	(.L_7 - .L_6)
	.align		4
.L_6:
        /*0028*/ 	.word	index@(_Z11calculation7array2DIfES0_S0_ifff)
        /*002c*/ 	.word	0x00000000
.L_7:


//--------------------- .nv.compat                --------------------------
	.section	.nv.compat,"",@"SHT_CUDA_COMPAT_INFO"
	.align	4
        /*0000*/ 	.byte	0x02, 0x09, 0x00, 0x00, 0x02, 0x02, 0x01, 0x00, 0x02, 0x05, 0x05, 0x00, 0x03, 0x07, 0x01, 0x01
        /*0010*/ 	.byte	0x02, 0x03, 0x00, 0x00, 0x02, 0x06, 0x01, 0x00, 0x04, 0x0b, 0x08, 0x00, 0x01, 0x00, 0x00, 0x00
        /*0020*/ 	.byte	0x00, 0x00, 0x00, 0x00


//--------------------- .nv.info._Z11calculation7array2DIfES0_S0_ifff --------------------------
	.section	.nv.info._Z11calculation7array2DIfES0_S0_ifff,"",@"SHT_CUDA_INFO"
	.sectionflags	@""
	.align	4


	//----- nvinfo : EIATTR_CUDA_API_VERSION
	.align		4
        /*0000*/ 	.byte	0x04, 0x37
        /*0002*/ 	.short	(.L_9 - .L_8)
.L_8:
        /*0004*/ 	.word	0x00000082


	//----- nvinfo : EIATTR_KPARAM_INFO
	.align		4
.L_9:
        /*0008*/ 	.byte	0x04, 0x17
        /*000a*/ 	.short	(.L_11 - .L_10)
.L_10:
        /*000c*/ 	.word	0x00000000
        /*0010*/ 	.short	0x0006
        /*0012*/ 	.short	0x003c
        /*0014*/ 	.byte	0x00, 0xf0, 0x11, 0x00


	//----- nvinfo : EIATTR_KPARAM_INFO
	.align		4
.L_11:
        /*0018*/ 	.byte	0x04, 0x17
        /*001a*/ 	.short	(.L_13 - .L_12)
.L_12:
        /*001c*/ 	.word	0x00000000
        /*0020*/ 	.short	0x0005
        /*0022*/ 	.short	0x0038
        /*0024*/ 	.byte	0x00, 0xf0, 0x11, 0x00


	//----- nvinfo : EIATTR_KPARAM_INFO
	.align		4
.L_13:
        /*0028*/ 	.byte	0x04, 0x17
        /*002a*/ 	.short	(.L_15 - .L_14)
.L_14:
        /*002c*/ 	.word	0x00000000
        /*0030*/ 	.short	0x0004
        /*0032*/ 	.short	0x0034
        /*0034*/ 	.byte	0x00, 0xf0, 0x11, 0x00


	//----- nvinfo : EIATTR_KPARAM_INFO
	.align		4
.L_15:
        /*0038*/ 	.byte	0x04, 0x17
        /*003a*/ 	.short	(.L_17 - .L_16)
.L_16:
        /*003c*/ 	.word	0x00000000
        /*0040*/ 	.short	0x0003
        /*0042*/ 	.short	0x0030
        /*0044*/ 	.byte	0x00, 0xf0, 0x11, 0x00


	//----- nvinfo : EIATTR_KPARAM_INFO
	.align		4
.L_17:
        /*0048*/ 	.byte	0x04, 0x17
        /*004a*/ 	.short	(.L_19 - .L_18)
.L_18:
        /*004c*/ 	.word	0x00000000
        /*0050*/ 	.short	0x0002
        /*0052*/ 	.short	0x0020
        /*0054*/ 	.byte	0x00, 0xf0, 0x41, 0x00


	//----- nvinfo : EIATTR_KPARAM_INFO
	.align		4
.L_19:
        /*0058*/ 	.byte	0x04, 0x17
        /*005a*/ 	.short	(.L_21 - .L_20)
.L_20:
        /*005c*/ 	.word	0x00000000
        /*0060*/ 	.short	0x0001
        /*0062*/ 	.short	0x0010
        /*0064*/ 	.byte	0x00, 0xf0, 0x41, 0x00


	//----- nvinfo : EIATTR_KPARAM_INFO
	.align		4
.L_21:
        /*0068*/ 	.byte	0x04, 0x17
        /*006a*/ 	.short	(.L_23 - .L_22)
.L_22:
        /*006c*/ 	.word	0x00000000
        /*0070*/ 	.short	0x0000
        /*0072*/ 	.short	0x0000
        /*0074*/ 	.byte	0x00, 0xf0, 0x41, 0x00


	//----- nvinfo : EIATTR_SPARSE_MMA_MASK
	.align		4
.L_23:
        /*0078*/ 	.byte	0x03, 0x50
        /*007a*/ 	.short	0x0000


	//----- nvinfo : EIATTR_MAXREG_COUNT
	.align		4
        /*007c*/ 	.byte	0x03, 0x1b
        /*007e*/ 	.short	0x00ff


	//----- nvinfo : EIATTR_NUM_BARRIERS
	.align		4
        /*0080*/ 	.byte	0x02, 0x4c
        /*0082*/ 	.byte	0x01
	.zero		1


	//----- nvinfo : EIATTR_MERCURY_ISA_VERSION
	.align		4
        /*0084*/ 	.byte	0x03, 0x5f
        /*0086*/ 	.short	0x0101


	//----- nvinfo : EIATTR_VRC_CTA_INIT_COUNT
	.align		4
        /*0088*/ 	.byte	0x02, 0x4a
	.zero		1
	.zero		1


	//----- nvinfo : EIATTR_EXIT_INSTR_OFFSETS
	.align		4
        /*008c*/ 	.byte	0x04, 0x1c
        /*008e*/ 	.short	(.L_25 - .L_24)


	//   ....[0]....
.L_24:
        /*0090*/ 	.word	0x00000880


	//   ....[1]....
        /*0094*/ 	.word	0x00000960


	//   ....[2]....
        /*0098*/ 	.word	0x00000a00


	//   ....[3]....
        /*009c*/ 	.word	0x00000a20


	//   ....[4]....
        /*00a0*/ 	.word	0x00000b10


	//----- nvinfo : EIATTR_CRS_STACK_SIZE
	.align		4
.L_25:
        /*00a4*/ 	.byte	0x04, 0x1e
        /*00a6*/ 	.short	(.L_27 - .L_26)
.L_26:
        /*00a8*/ 	.word	0x00000000


	//----- nvinfo : EIATTR_CBANK_PARAM_SIZE
	.align		4
.L_27:
        /*00ac*/ 	.byte	0x03, 0x19
        /*00ae*/ 	.short	0x0040


	//----- nvinfo : EIATTR_PARAM_CBANK
	.align		4
        /*00b0*/ 	.byte	0x04, 0x0a
        /*00b2*/ 	.short	(.L_29 - .L_28)
	.align		4
.L_28:
        /*00b4*/ 	.word	index@(.nv.constant0._Z11calculation7array2DIfES0_S0_ifff)
        /*00b8*/ 	.short	0x0380
        /*00ba*/ 	.short	0x0040


	//----- nvinfo : EIATTR_SW_WAR
	.align		4
.L_29:
        /*00bc*/ 	.byte	0x04, 0x36
        /*00be*/ 	.short	(.L_31 - .L_30)
.L_30:
        /*00c0*/ 	.word	0x00000008
.L_31:


//--------------------- .nv.callgraph             --------------------------
	.section	.nv.callgraph,"",@"SHT_CUDA_CALLGRAPH"
	.align	4
	.sectionentsize	8
	.align		4
        /*0000*/ 	.word	0x00000000
	.align		4
        /*0004*/ 	.word	0xffffffff
	.align		4
        /*0008*/ 	.word	0x00000000
	.align		4
        /*000c*/ 	.word	0xfffffffe
	.align		4
        /*0010*/ 	.word	0x00000000
	.align		4
        /*0014*/ 	.word	0xfffffffd
	.align		4
        /*0018*/ 	.word	0x00000000
	.align		4
        /*001c*/ 	.word	0xfffffffc


//--------------------- .text._Z11calculation7array2DIfES0_S0_ifff --------------------------
	.section	.text._Z11calculation7array2DIfES0_S0_ifff,"ax",@progbits
	.align	128
        .global         _Z11calculation7array2DIfES0_S0_ifff
        .type           _Z11calculation7array2DIfES0_S0_ifff,@function
        .size           _Z11calculation7array2DIfES0_S0_ifff,(.L_x_24 - _Z11calculation7array2DIfES0_S0_ifff)
        .other          _Z11calculation7array2DIfES0_S0_ifff,@"STO_CUDA_ENTRY STV_DEFAULT"
_Z11calculation7array2DIfES0_S0_ifff:
.text._Z11calculation7array2DIfES0_S0_ifff:
[----:B------:R-:W-:Y:S01]  /*0000*/  LDC R1, c[0x0][0x37c] ;  /* 0x0000df00ff017b82 */ /* 0x000fe20000000800 */
[----:B------:R-:W0:Y:S07]  /*0010*/  S2R R3, SR_TID.Y ;  /* 0x0000000000037919 */ /* 0x000e2e0000002200 */
[----:B------:R-:W0:Y:S01]  /*0020*/  S2UR UR5, SR_CTAID.Y ;  /* 0x00000000000579c3 */ /* 0x000e220000002600 */
[----:B------:R-:W1:Y:S01]  /*0030*/  LDCU UR4, c[0x0][0x3b0] ;  /* 0x00007600ff0477ac */ /* 0x000e620008000800 */
[----:B------:R-:W-:Y:S01]  /*0040*/  BSSY.RECONVERGENT B0, `(.L_x_0) ;  /* 0x0000046000007945 */ /* 0x000fe20003800200 */
[----:B------:R-:W2:Y:S01]  /*0050*/  S2R R0, SR_TID.X ;  /* 0x0000000000007919 */ /* 0x000ea20000002100 */
[----:B------:R-:W3:Y:S04]  /*0060*/  LDCU UR8, c[0x0][0x3a8] ;  /* 0x00007500ff0877ac */ /* 0x000ee80008000800 */
[----:B------:R-:W0:Y:S08]  /*0070*/  LDC R2, c[0x0][0x364] ;  /* 0x0000d900ff027b82 */ /* 0x000e300000000800 */
[----:B------:R-:W2:Y:S01]  /*0080*/  S2UR UR6, SR_CTAID.X ;  /* 0x00000000000679c3 */ /* 0x000ea20000002500 */
[----:B-1----:R-:W-:-:S07]  /*0090*/  UIADD3 UR4, UPT, UPT, UR4, -0x1, URZ ;  /* 0xffffffff04047890 */ /* 0x002fce000fffe0ff */
[----:B------:R-:W2:Y:S01]  /*00a0*/  LDC R7, c[0x0][0x360] ;  /* 0x0000d800ff077b82 */ /* 0x000ea20000000800 */
[----:B0-----:R-:W-:-:S07]  /*00b0*/  IMAD R2, R2, UR5, R3 ;  /* 0x0000000502027c24 */ /* 0x001fce000f8e0203 */
[----:B------:R-:W0:Y:S01]  /*00c0*/  LDC.64 R4, c[0x0][0x3a0] ;  /* 0x0000e800ff047b82 */ /* 0x000e220000000a00 */
[C---:B---3--:R-:W-:Y:S01]  /*00d0*/  IMAD R6, R2.reuse, UR8, RZ ;  /* 0x0000000802067c24 */ /* 0x048fe2000f8e02ff */
[----:B------:R-:W-:-:S04]  /*00e0*/  ISETP.GE.AND P0, PT, R2, UR4, PT ;  /* 0x0000000402007c0c */ /* 0x000fc8000bf06270 */
[----:B------:R-:W-:Y:S01]  /*00f0*/  ISETP.EQ.OR P0, PT, R2, RZ, P0 ;  /* 0x000000ff0200720c */ /* 0x000fe20000702670 */
[----:B--2---:R-:W-:Y:S01]  /*0100*/  IMAD R7, R7, UR6, R0 ;  /* 0x0000000607077c24 */ /* 0x004fe2000f8e0200 */
[----:B------:R-:W1:Y:S03]  /*0110*/  LDCU.64 UR6, c[0x0][0x358] ;  /* 0x00006b00ff0677ac */ /* 0x000e660008000a00 */
[C---:B------:R-:W-:Y:S01]  /*0120*/  IMAD.IADD R3, R7.reuse, 0x1, R6 ;  /* 0x0000000107037824 */ /* 0x040fe200078e0206 */
[----:B------:R-:W-:-:S04]  /*0130*/  ISETP.LT.OR P0, PT, R7, 0x1, P0 ;  /* 0x000000010700780c */ /* 0x000fc80000701670 */
[----:B------:R-:W-:Y:S01]  /*0140*/  ISETP.GE.OR P0, PT, R7, UR4, P0 ;  /* 0x0000000407007c0c */ /* 0x000fe20008706670 */
[----:B0-----:R-:W-:-:S12]  /*0150*/  IMAD.WIDE R4, R3, 0x4, R4 ;  /* 0x0000000403047825 */ /* 0x001fd800078e0204 */
[----:B-1----:R-:W-:Y:S05]  /*0160*/  @P0 BRA `(.L_x_1) ;  /* 0x0000000000cc0947 */ /* 0x002fea0003800000 */
[----:B------:R-:W0:Y:S01]  /*0170*/  LDC R17, c[0x0][0x388] ;  /* 0x0000e200ff117b82 */ /* 0x000e220000000800 */
[----:B------:R-:W-:Y:S01]  /*0180*/  VIADD R0, R2, 0xffffffff ;  /* 0xffffffff02007836 */ /* 0x000fe20000000000 */
[----:B------:R-:W1:Y:S01]  /*0190*/  LDCU.64 UR8, c[0x0][0x380] ;  /* 0x00007000ff0877ac */ /* 0x000e620008000a00 */
[----:B------:R-:W2:Y:S05]  /*01a0*/  LDCU UR5, c[0x0][0x398] ;  /* 0x00007300ff0577ac */ /* 0x000eaa0008000800 */
[----:B------:R-:W3:Y:S08]  /*01b0*/  LDC.64 R10, c[0x0][0x380] ;  /* 0x0000e000ff0a7b82 */ /* 0x000ef00000000a00 */
[----:B------:R-:W4:Y:S01]  /*01c0*/  LDC R18, c[0x0][0x3b4] ;  /* 0x0000ed00ff127b82 */ /* 0x000f220000000800 */
[----:B0-----:R-:W-:-:S04]  /*01d0*/  IMAD R0, R0, R17, RZ ;  /* 0x0000001100007224 */ /* 0x001fc800078e02ff */
[--C-:B------:R-:W-:Y:S02]  /*01e0*/  IMAD R8, R17, 0x2, R0.reuse ;  /* 0x0000000211087824 */ /* 0x100fe400078e0200 */
[C---:B------:R-:W-:Y:S02]  /*01f0*/  IMAD.IADD R13, R7.reuse, 0x1, R0 ;  /* 0x00000001070d7824 */ /* 0x040fe400078e0200 */
[----:B------:R-:W-:Y:S02]  /*0200*/  IMAD.IADD R12, R8, 0x1, -R17 ;  /* 0x00000001080c7824 */ /* 0x000fe400078e0a11 */
[----:B------:R-:W-:-:S03]  /*0210*/  IMAD.IADD R15, R7, 0x1, R8 ;  /* 0x00000001070f7824 */ /* 0x000fc600078e0208 */
[----:B------:R-:W-:Y:S01]  /*0220*/  IADD3 R3, P0, PT, R7, R12, RZ ;  /* 0x0000000c07037210 */ /* 0x000fe20007f1e0ff */
[----:B---3--:R-:W-:-:S03]  /*0230*/  IMAD.WIDE R14, R15, 0x4, R10 ;  /* 0x000000040f0e7825 */ /* 0x008fc600078e020a */
[----:B------:R-:W-:Y:S01]  /*0240*/  LEA.HI.X.SX32 R0, R12, RZ, 0x1, P0 ;  /* 0x000000ff0c007211 */ /* 0x000fe200000f0eff */
[----:B------:R-:W-:Y:S01]  /*0250*/  IMAD.WIDE R12, R13, 0x4, R10 ;  /* 0x000000040d0c7825 */ /* 0x000fe200078e020a */
[C---:B-1----:R-:W-:Y:S01]  /*0260*/  LEA R8, P0, R3.reuse, UR8, 0x2 ;  /* 0x0000000803087c11 */ /* 0x042fe2000f8010ff */
[----:B------:R-:W0:Y:S01]  /*0270*/  LDC.64 R10, c[0x0][0x390] ;  /* 0x0000e400ff0a7b82 */ /* 0x000e220000000a00 */
[----:B------:R-:W3:Y:S02]  /*0280*/  LDG.E R15, desc[UR6][R14.64] ;  /* 0x000000060e0f7981 */ /* 0x000ee4000c1e1900 */
[----:B------:R-:W-:Y:S02]  /*0290*/  LEA.HI.X R9, R3, UR9, R0, 0x2, P0 ;  /* 0x0000000903097c11 */ /* 0x000fe400080f1400 */
[----:B------:R1:W3:Y:S01]  /*02a0*/  LDG.E R0, desc[UR6][R12.64] ;  /* 0x000000060c007981 */ /* 0x0002e2000c1e1900 */
[----:B------:R-:W-:-:S03]  /*02b0*/  IMAD.WIDE R16, R17, 0x4, R12 ;  /* 0x0000000411107825 */ /* 0x000fc600078e020c */
[----:B------:R-:W5:Y:S04]  /*02c0*/  LDG.E R19, desc[UR6][R8.64+-0x4] ;  /* 0xfffffc0608137981 */ /* 0x000f68000c1e1900 */
[----:B------:R1:W5:Y:S01]  /*02d0*/  LDG.E R21, desc[UR6][R8.64+0x4] ;  /* 0x0000040608157981 */ /* 0x000362000c1e1900 */
[----:B--2---:R-:W-:Y:S01]  /*02e0*/  IMAD R3, R2, UR5, R7 ;  /* 0x0000000502037c24 */ /* 0x004fe2000f8e0207 */
[----:B------:R-:W2:Y:S02]  /*02f0*/  LDCU UR5, c[0x0][0x3b8] ;  /* 0x00007700ff0577ac */ /* 0x000ea40008000800 */
[----:B------:R-:W2:Y:S01]  /*0300*/  LDG.E R17, desc[UR6][R16.64] ;  /* 0x0000000610117981 */ /* 0x000ea2000c1e1900 */
[----:B0-----:R-:W-:-:S06]  /*0310*/  IMAD.WIDE R10, R3, 0x4, R10 ;  /* 0x00000004030a7825 */ /* 0x001fcc00078e020a */
[----:B------:R0:W2:Y:S01]  /*0320*/  LDG.E R10, desc[UR6][R10.64] ;  /* 0x000000060a0a7981 */ /* 0x0000a2000c1e1900 */
[----:B----4-:R-:W-:-:S04]  /*0330*/  FADD R3, R18, 1 ;  /* 0x3f80000012037421 */ /* 0x010fc80000000000 */
[----:B-1----:R-:W0:Y:S01]  /*0340*/  MUFU.RCP R12, R3 ;  /* 0x00000003000c7308 */ /* 0x002e220000001000 */
[----:B------:R-:W-:Y:S01]  /*0350*/  FADD R9, -R18, 1 ;  /* 0x3f80000012097421 */ /* 0x000fe20000000100 */
[----:B------:R-:W-:Y:S01]  /*0360*/  BSSY.RECONVERGENT B1, `(.L_x_2) ;  /* 0x0000012000017945 */ /* 0x000fe20003800200 */
[----:B0-----:R-:W-:-:S04]  /*0370*/  FFMA R11, -R3, R12, 1 ;  /* 0x3f800000030b7423 */ /* 0x001fc8000000010c */
[----:B------:R-:W-:Y:S01]  /*0380*/  FFMA R11, R12, R11, R12 ;  /* 0x0000000b0c0b7223 */ /* 0x000fe2000000000c */
[----:B---3--:R-:W-:-:S04]  /*0390*/  FADD R0, R0, R15 ;  /* 0x0000000f00007221 */ /* 0x008fc80000000000 */
[----:B-----5:R-:W-:-:S04]  /*03a0*/  FADD R0, R0, R19 ;  /* 0x0000001300007221 */ /* 0x020fc80000000000 */
[----:B------:R-:W-:-:S04]  /*03b0*/  FADD R0, R0, R21 ;  /* 0x0000001500007221 */ /* 0x000fc80000000000 */
[----:B--2---:R-:W-:-:S04]  /*03c0*/  FFMA R0, R17, -4, R0 ;  /* 0xc080000011007823 */ /* 0x004fc80000000000 */
[----:B------:R-:W-:-:S04]  /*03d0*/  FMUL R0, R0, UR5 ;  /* 0x0000000500007c20 */ /* 0x000fc80008400000 */
[----:B------:R-:W-:-:S04]  /*03e0*/  FFMA R0, R17, 2, R0 ;  /* 0x4000000011007823 */ /* 0x000fc80000000000 */
[----:B------:R-:W-:-:S04]  /*03f0*/  FFMA R0, -R9, R10, R0 ;  /* 0x0000000a09007223 */ /* 0x000fc80000000100 */
[----:B------:R-:W0:Y:S01]  /*0400*/  FCHK P0, R0, R3 ;  /* 0x0000000300007302 */ /* 0x000e220000000000 */
[----:B------:R-:W-:-:S04]  /*0410*/  FFMA R8, R0, R11, RZ ;  /* 0x0000000b00087223 */ /* 0x000fc800000000ff */
[----:B------:R-:W-:-:S04]  /*0420*/  FFMA R9, -R3, R8, R0 ;  /* 0x0000000803097223 */ /* 0x000fc80000000100 */
[----:B------:R-:W-:Y:S01]  /*0430*/  FFMA R9, R11, R9, R8 ;  /* 0x000000090b097223 */ /* 0x000fe20000000008 */
[----:B0-----:R-:W-:Y:S06]  /*0440*/  @!P0 BRA `(.L_x_3) ;  /* 0x00000000000c8947 */ /* 0x001fec0003800000 */
[----:B------:R-:W-:-:S07]  /*0450*/  MOV R8, 0x470 ;  /* 0x0000047000087802 */ /* 0x000fce0000000f00 */
[----:B------:R-:W-:Y:S05]  /*0460*/  CALL.REL.NOINC `($__internal_0_$__cuda_sm3x_div_rn_noftz_f32_slowpath) ;  /* 0x0000000400ac7944 */ /* 0x000fea0003c00000 */
[----:B------:R-:W-:-:S07]  /*0470*/  MOV R9, R0 ;  /* 0x0000000000097202 */ /* 0x000fce0000000f00 */
.L_x_3:
[----:B------:R-:W-:Y:S05]  /*0480*/  BSYNC.RECONVERGENT B1 ;  /* 0x0000000000017941 */ /* 0x000fea0003800200 */
.L_x_2:
[----:B------:R0:W-:Y:S02]  /*0490*/  STG.E desc[UR6][R4.64], R9 ;  /* 0x0000000904007986 */ /* 0x0001e4000c101906 */
.L_x_1:
[----:B------:R-:W-:Y:S05]  /*04a0*/  BSYNC.RECONVERGENT B0 ;  /* 0x0000000000007941 */ /* 0x000fea0003800200 */
.L_x_0:
[----:B------:R-:W0:Y:S08]  /*04b0*/  LDC.64 R10, c[0x0][0x3a0] ;  /* 0x0000e800ff0a7b82 */ /* 0x000e300000000a00 */
[----:B------:R-:W-:Y:S01]  /*04c0*/  BAR.SYNC.DEFER_BLOCKING 0x0 ;  /* 0x0000000000007b1d */ /* 0x000fe20000010000 */
[----:B------:R-:W-:-:S04]  /*04d0*/  ISETP.NE.AND P0, PT, R7, UR4, PT ;  /* 0x0000000407007c0c */ /* 0x000fc8000bf05270 */
[C---:B------:R-:W-:Y:S01]  /*04e0*/  ISETP.EQ.OR P0, PT, R7.reuse, RZ, !P0 ;  /* 0x000000ff0700720c */ /* 0x040fe20004702670 */
[----:B------:R-:W-:Y:S03]  /*04f0*/  BSSY.RECONVERGENT B0, `(.L_x_4) ;  /* 0x000002e000007945 */ /* 0x000fe60003800200 */
[----:B------:R-:W-:Y:S01]  /*0500*/  ISETP.NE.OR P1, PT, R2, UR4, P0 ;  /* 0x0000000402007c0c */ /* 0x000fe20008725670 */
[----:B0-----:R-:W-:-:S12]  /*0510*/  IMAD.WIDE R8, R7, 0x4, R10 ;  /* 0x0000000407087825 */ /* 0x001fd800078e020a */
[----:B------:R-:W-:Y:S05]  /*0520*/  @P1 BRA `(.L_x_5) ;  /* 0x0000000000281947 */ /* 0x000fea0003800000 */
[----:B------:R-:W0:Y:S01]  /*0530*/  LDCU UR5, c[0x0][0x3b0] ;  /* 0x00007600ff0577ac */ /* 0x000e220008000800 */
[----:B------:R-:W1:Y:S01]  /*0540*/  LDC R13, c[0x0][0x3a8] ;  /* 0x0000ea00ff0d7b82 */ /* 0x000e620000000800 */
[----:B0-----:R-:W-:-:S06]  /*0550*/  UIADD3 UR5, UPT, UPT, UR5, -0x2, URZ ;  /* 0xfffffffe05057890 */ /* 0x001fcc000fffe0ff */
[----:B-1----:R-:W-:-:S04]  /*0560*/  IMAD R13, R13, UR5, RZ ;  /* 0x000000050d0d7c24 */ /* 0x002fc8000f8e02ff */
[----:B------:R-:W-:Y:S01]  /*0570*/  IMAD.WIDE R12, R13, 0x4, R8 ;  /* 0x000000040d0c7825 */ /* 0x000fe200078e0208 */
[----:B------:R-:W0:Y:S05]  /*0580*/  LDCU UR5, c[0x0][0x3bc] ;  /* 0x00007780ff0577ac */ /* 0x000e2a0008000800 */
[----:B------:R-:W0:Y:S02]  /*0590*/  LDG.E R12, desc[UR6][R12.64] ;  /* 0x000000060c0c7981 */ /* 0x000e24000c1e1900 */
[----:B0-----:R-:W-:-:S05]  /*05a0*/  FMUL R3, R12, UR5 ;  /* 0x000000050c037c20 */ /* 0x001fca0008400000 */
[----:B------:R3:W-:Y:S01]  /*05b0*/  STG.E desc[UR6][R4.64], R3 ;  /* 0x0000000304007986 */ /* 0x0007e2000c101906 */
[----:B------:R-:W-:Y:S05]  /*05c0*/  BRA `(.L_x_6) ;  /* 0x0000000000807947 */ /* 0x000fea0003800000 */
.L_x_5:
[----:B------:R-:W-:-:S13]  /*05d0*/  ISETP.NE.OR P0, PT, R2, RZ, P0 ;  /* 0x000000ff0200720c */ /* 0x000fda0000705670 */
[----:B------:R-:W-:Y:S05]  /*05e0*/  @P0 BRA `(.L_x_7) ;  /* 0x00000000001c0947 */ /* 0x000fea0003800000 */
[----:B------:R-:W0:Y:S01]  /*05f0*/  LDC R5, c[0x0][0x3a8] ;  /* 0x0000ea00ff057b82 */ /* 0x000e220000000800 */
[----:B------:R-:W1:Y:S01]  /*0600*/  LDCU UR5, c[0x0][0x3bc] ;  /* 0x00007780ff0577ac */ /* 0x000e620008000800 */
[----:B0-----:R-:W-:-:S06]  /*0610*/  IMAD.WIDE R4, R5, 0x4, R8 ;  /* 0x0000000405047825 */ /* 0x001fcc00078e0208 */
[----:B------:R-:W1:Y:S02]  /*0620*/  LDG.E R4, desc[UR6][R4.64] ;  /* 0x0000000604047981 */ /* 0x000e64000c1e1900 */
[----:B-1----:R-:W-:-:S05]  /*0630*/  FMUL R3, R4, UR5 ;  /* 0x0000000504037c20 */ /* 0x002fca0008400000 */
[----:B------:R0:W-:Y:S01]  /*0640*/  STG.E desc[UR6][R8.64], R3 ;  /* 0x0000000308007986 */ /* 0x0001e2000c101906 */
[----:B------:R-:W-:Y:S05]  /*0650*/  BRA `(.L_x_6) ;  /* 0x00000000005c7947 */ /* 0x000fea0003800000 */
.L_x_7:
[----:B------:R-:W-:-:S04]  /*0660*/  ISETP.NE.AND P0, PT, R2, UR4, PT ;  /* 0x0000000402007c0c */ /* 0x000fc8000bf05270 */
[----:B------:R-:W-:-:S04]  /*0670*/  ISETP.NE.AND P0, PT, R2, RZ, P0 ;  /* 0x000000ff0200720c */ /* 0x000fc80000705270 */
[----:B------:R-:W-:-:S13]  /*0680*/  ISETP.NE.OR P1, PT, R7, RZ, !P0 ;  /* 0x000000ff0700720c */ /* 0x000fda0004725670 */
[----:B------:R-:W-:Y:S05]  /*0690*/  @P1 BRA `(.L_x_8) ;  /* 0x0000000000181947 */ /* 0x000fea0003800000 */
[----:B------:R-:W-:Y:S01]  /*06a0*/  IMAD.WIDE R4, R6, 0x4, R10 ;  /* 0x0000000406047825 */ /* 0x000fe200078e020a */
[----:B------:R-:W0:Y:S04]  /*06b0*/  LDCU UR5, c[0x0][0x3bc] ;  /* 0x00007780ff0577ac */ /* 0x000e280008000800 */
[----:B------:R-:W0:Y:S02]  /*06c0*/  LDG.E R0, desc[UR6][R4.64+0x4] ;  /* 0x0000040604007981 */ /* 0x000e24000c1e1900 */
[----:B0-----:R-:W-:-:S05]  /*06d0*/  FMUL R3, R0, UR5 ;  /* 0x0000000500037c20 */ /* 0x001fca0008400000 */
[----:B------:R2:W-:Y:S01]  /*06e0*/  STG.E desc[UR6][R4.64], R3 ;  /* 0x0000000304007986 */ /* 0x0005e2000c101906 */
[----:B------:R-:W-:Y:S05]  /*06f0*/  BRA `(.L_x_6) ;  /* 0x0000000000347947 */ /* 0x000fea0003800000 */
.L_x_8:
[----:B------:R-:W-:-:S13]  /*0700*/  ISETP.NE.OR P0, PT, R7, UR4, !P0 ;  /* 0x0000000407007c0c */ /* 0x000fda000c705670 */
[----:B------:R-:W-:Y:S05]  /*0710*/  @P0 BRA `(.L_x_6) ;  /* 0x00000000002c0947 */ /* 0x000fea0003800000 */
[----:B------:R-:W0:Y:S01]  /*0720*/  LDCU UR10, c[0x0][0x3b0] ;  /* 0x00007600ff0a77ac */ /* 0x000e220008000800 */
[----:B------:R-:W1:Y:S01]  /*0730*/  LDCU.64 UR8, c[0x0][0x3a0] ;  /* 0x00007400ff0877ac */ /* 0x000e620008000a00 */
[----:B0-----:R-:W-:Y:S02]  /*0740*/  USHF.R.S32.HI UR5, URZ, 0x1f, UR10 ;  /* 0x0000001fff057899 */ /* 0x001fe4000801140a */
[----:B------:R-:W-:-:S04]  /*0750*/  IADD3 R0, P0, PT, R6, UR10, RZ ;  /* 0x0000000a06007c10 */ /* 0x000fc8000ff1e0ff */
[----:B------:R-:W-:Y:S02]  /*0760*/  LEA.HI.X.SX32 R3, R6, UR5, 0x1, P0 ;  /* 0x0000000506037c11 */ /* 0x000fe400080f0eff */
[----:B-1----:R-:W-:-:S03]  /*0770*/  LEA R12, P0, R0, UR8, 0x2 ;  /* 0x00000008000c7c11 */ /* 0x002fc6000f8010ff */
[----:B------:R-:W0:Y:S01]  /*0780*/  LDCU UR5, c[0x0][0x3bc] ;  /* 0x00007780ff0577ac */ /* 0x000e220008000800 */
[----:B------:R-:W-:-:S05]  /*0790*/  LEA.HI.X R13, R0, UR9, R3, 0x2, P0 ;  /* 0x00000009000d7c11 */ /* 0x000fca00080f1403 */
[----:B------:R-:W0:Y:S02]  /*07a0*/  LDG.E R12, desc[UR6][R12.64+-0x8] ;  /* 0xfffff8060c0c7981 */ /* 0x000e24000c1e1900 */
[----:B0-----:R-:W-:-:S05]  /*07b0*/  FMUL R3, R12, UR5 ;  /* 0x000000050c037c20 */ /* 0x001fca0008400000 */
[----:B------:R1:W-:Y:S02]  /*07c0*/  STG.E desc[UR6][R4.64], R3 ;  /* 0x0000000304007986 */ /* 0x0003e4000c101906 */
.L_x_6:
[----:B------:R-:W-:Y:S05]  /*07d0*/  BSYNC.RECONVERGENT B0 ;  /* 0x0000000000007941 */ /* 0x000fea0003800200 */
.L_x_4:
[----:B------:R-:W-:Y:S01]  /*07e0*/  BAR.SYNC.DEFER_BLOCKING 0x0 ;  /* 0x0000000000007b1d */ /* 0x000fe20000010000 */
[----:B------:R-:W-:-:S13]  /*07f0*/  LOP3.LUT P0, RZ, R2, R7, RZ, 0xfc, !PT ;  /* 0x0000000702ff7212 */ /* 0x000fda000780fcff */
[----:B------:R-:W-:Y:S05]  /*0800*/  @P0 BRA `(.L_x_9) ;  /* 0x0000000000200947 */ /* 0x000fea0003800000 */
[----:B0123--:R-:W0:Y:S01]  /*0810*/  LDC R3, c[0x0][0x3a8] ;  /* 0x0000ea00ff037b82 */ /* 0x00fe220000000800 */
[----:B------:R-:W1:Y:S01]  /*0820*/  LDCU UR5, c[0x0][0x3bc] ;  /* 0x00007780ff0577ac */ /* 0x000e620008000800 */
[----:B0-----:R-:W-:-:S06]  /*0830*/  IMAD.WIDE R10, R3, 0x4, R10 ;  /* 0x00000004030a7825 */ /* 0x001fcc00078e020a */
[----:B------:R-:W1:Y:S01]  /*0840*/  LDG.E R10, desc[UR6][R10.64] ;  /* 0x000000060a0a7981 */ /* 0x000e62000c1e1900 */
[----:B------:R-:W0:Y:S01]  /*0850*/  LDC.64 R2, c[0x0][0x3a0] ;  /* 0x0000e800ff027b82 */ /* 0x000e220000000a00 */
[----:B-1----:R-:W-:-:S05]  /*0860*/  FMUL R5, R10, UR5 ;  /* 0x000000050a057c20 */ /* 0x002fca0008400000 */
[----:B0-----:R-:W-:Y:S01]  /*0870*/  STG.E desc[UR6][R2.64], R5 ;  /* 0x0000000502007986 */ /* 0x001fe2000c101906 */
[----:B------:R-:W-:Y:S05]  /*0880*/  EXIT ;  /* 0x000000000000794d */ /* 0x000fea0003800000 */
.L_x_9:
[----:B------:R-:W-:-:S04]  /*0890*/  ISETP.NE.AND P0, PT, R2, UR4, PT ;  /* 0x0000000402007c0c */ /* 0x000fc8000bf05270 */
[----:B------:R-:W-:-:S13]  /*08a0*/  ISETP.NE.OR P0, PT, R7, RZ, P0 ;  /* 0x000000ff0700720c */ /* 0x000fda0000705670 */
[----:B------:R-:W-:Y:S05]  /*08b0*/  @P0 BRA `(.L_x_10) ;  /* 0x00000000002c0947 */ /* 0x000fea0003800000 */
[----:B------:R-:W4:Y:S01]  /*08c0*/  LDC R0, c[0x0][0x3b0] ;  /* 0x0000ec00ff007b82 */ /* 0x000f220000000800 */
[----:B------:R-:W5:Y:S07]  /*08d0*/  LDCU UR5, c[0x0][0x3bc] ;  /* 0x00007780ff0577ac */ /* 0x000f6e0008000800 */
[----:B0123--:R-:W0:Y:S01]  /*08e0*/  LDC R3, c[0x0][0x3a8] ;  /* 0x0000ea00ff037b82 */ /* 0x00fe220000000800 */
[----:B----4-:R-:W-:-:S04]  /*08f0*/  VIADD R0, R0, 0xfffffffe ;  /* 0xfffffffe00007836 */ /* 0x010fc80000000000 */
[----:B0-----:R-:W-:-:S04]  /*0900*/  IMAD R3, R0, R3, RZ ;  /* 0x0000000300037224 */ /* 0x001fc800078e02ff */
[----:B------:R-:W-:-:S06]  /*0910*/  IMAD.WIDE R2, R3, 0x4, R10 ;  /* 0x0000000403027825 */ /* 0x000fcc00078e020a */
[----:B------:R-:W5:Y:S01]  /*0920*/  LDG.E R2, desc[UR6][R2.64] ;  /* 0x0000000602027981 */ /* 0x000f62000c1e1900 */
[----:B------:R-:W-:-:S04]  /*0930*/  IMAD.WIDE R6, R6, 0x4, R10 ;  /* 0x0000000406067825 */ /* 0x000fc800078e020a */
[----:B-----5:R-:W-:-:S05]  /*0940*/  FMUL R5, R2, UR5 ;  /* 0x0000000502057c20 */ /* 0x020fca0008400000 */
[----:B------:R-:W-:Y:S01]  /*0950*/  STG.E desc[UR6][R6.64], R5 ;  /* 0x0000000506007986 */ /* 0x000fe2000c101906 */
[----:B------:R-:W-:Y:S05]  /*0960*/  EXIT ;  /* 0x000000000000794d */ /* 0x000fea0003800000 */
.L_x_10:
[----:B------:R-:W-:-:S04]  /*0970*/  ISETP.NE.AND P0, PT, R7, UR4, PT ;  /* 0x0000000407007c0c */ /* 0x000fc8000bf05270 */
[----:B------:R-:W-:-:S13]  /*0980*/  ISETP.NE.OR P1, PT, R2, RZ, P0 ;  /* 0x000000ff0200720c */ /* 0x000fda0000725670 */
[----:B------:R-:W-:Y:S05]  /*0990*/  @P1 BRA `(.L_x_11) ;  /* 0x00000000001c1947 */ /* 0x000fea0003800000 */
[----:B0123--:R-:W0:Y:S01]  /*09a0*/  LDC R3, c[0x0][0x3b0] ;  /* 0x0000ec00ff037b82 */ /* 0x00fe220000000800 */
[----:B------:R-:W1:Y:S01]  /*09b0*/  LDCU UR5, c[0x0][0x3bc] ;  /* 0x00007780ff0577ac */ /* 0x000e620008000800 */
[----:B0-----:R-:W-:-:S06]  /*09c0*/  IMAD.WIDE R10, R3, 0x4, R10 ;  /* 0x00000004030a7825 */ /* 0x001fcc00078e020a */
[----:B------:R-:W1:Y:S02]  /*09d0*/  LDG.E R10, desc[UR6][R10.64+-0x8] ;  /* 0xfffff8060a0a7981 */ /* 0x000e64000c1e1900 */
[----:B-1----:R-:W-:-:S05]  /*09e0*/  FMUL R3, R10, UR5 ;  /* 0x000000050a037c20 */ /* 0x002fca0008400000 */
[----:B------:R-:W-:Y:S01]  /*09f0*/  STG.E desc[UR6][R8.64], R3 ;  /* 0x0000000308007986 */ /* 0x000fe2000c101906 */
[----:B------:R-:W-:Y:S05]  /*0a00*/  EXIT ;  /* 0x000000000000794d */ /* 0x000fea0003800000 */
.L_x_11:
[----:B------:R-:W-:-:S13]  /*0a10*/  ISETP.NE.OR P0, PT, R2, UR4, P0 ;  /* 0x0000000402007c0c */ /* 0x000fda0008705670 */
[----:B------:R-:W-:Y:S05]  /*0a20*/  @P0 EXIT ;  /* 0x000000000000094d */ /* 0x000fea0003800000 */
[----:B------:R-:W0:Y:S01]  /*0a30*/  LDC R2, c[0x0][0x3b0] ;  /* 0x0000ec00ff027b82 */ /* 0x000e220000000800 */
[----:B------:R-:W4:Y:S01]  /*0a40*/  LDCU UR5, c[0x0][0x3a8] ;  /* 0x00007500ff0577ac */ /* 0x000f220008000800 */
[----:B------:R-:W5:Y:S01]  /*0a50*/  LDCU.64 UR8, c[0x0][0x3a0] ;  /* 0x00007400ff0877ac */ /* 0x000f620008000a00 */
[----:B----4-:R-:W-:Y:S01]  /*0a60*/  IMAD R7, R7, UR5, RZ ;  /* 0x0000000507077c24 */ /* 0x010fe2000f8e02ff */
[----:B------:R-:W4:Y:S04]  /*0a70*/  LDCU UR5, c[0x0][0x3bc] ;  /* 0x00007780ff0577ac */ /* 0x000f280008000800 */
[----:B------:R-:W-:Y:S02]  /*0a80*/  SHF.R.S32.HI R0, RZ, 0x1f, R7 ;  /* 0x0000001fff007819 */ /* 0x000fe40000011407 */
[----:B0123--:R-:W-:-:S04]  /*0a90*/  IADD3 R3, P0, PT, R7, R2, RZ ;  /* 0x0000000207037210 */ /* 0x00ffc80007f1e0ff */
[----:B------:R-:W-:Y:S02]  /*0aa0*/  LEA.HI.X.SX32 R0, R2, R0, 0x1, P0 ;  /* 0x0000000002007211 */ /* 0x000fe400000f0eff */
[----:B-----5:R-:W-:-:S04]  /*0ab0*/  LEA R2, P0, R3, UR8, 0x2 ;  /* 0x0000000803027c11 */ /* 0x020fc8000f8010ff */
[----:B------:R-:W-:-:S05]  /*0ac0*/  LEA.HI.X R3, R3, UR9, R0, 0x2, P0 ;  /* 0x0000000903037c11 */ /* 0x000fca00080f1400 */
[----:B------:R-:W4:Y:S01]  /*0ad0*/  LDG.E R2, desc[UR6][R2.64+-0x8] ;  /* 0xfffff80602027981 */ /* 0x000f22000c1e1900 */
[----:B------:R-:W-:-:S04]  /*0ae0*/  IMAD.WIDE R8, R7, 0x4, R8 ;  /* 0x0000000407087825 */ /* 0x000fc800078e0208 */
[----:B----4-:R-:W-:-:S05]  /*0af0*/  FMUL R5, R2, UR5 ;  /* 0x0000000502057c20 */ /* 0x010fca0008400000 */
[----:B------:R-:W-:Y:S01]  /*0b00*/  STG.E desc[UR6][R8.64], R5 ;  /* 0x0000000508007986 */ /* 0x000fe2000c101906 */
[----:B------:R-:W-:Y:S05]  /*0b10*/  EXIT ;  /* 0x000000000000794d */ /* 0x000fea0003800000 */
        .weak           $__internal_0_$__cuda_sm3x_div_rn_noftz_f32_slowpath
        .type           $__internal_0_$__cuda_sm3x_div_rn_noftz_f32_slowpath,@function
        .size           $__internal_0_$__cuda_sm3x_div_rn_noftz_f32_slowpath,(.L_x_24 - $__internal_0_$__cuda_sm3x_div_rn_noftz_f32_slowpath)
$__internal_0_$__cuda_sm3x_div_rn_noftz_f32_slowpath:
[--C-:B------:R-:W-:Y:S01]  /*0b20*/  SHF.R.U32.HI R10, RZ, 0x17, R3.reuse ;  /* 0x00000017ff0a7819 */ /* 0x100fe20000011603 */
[----:B------:R-:W-:Y:S01]  /*0b30*/  BSSY.RECONVERGENT B2, `(.L_x_12) ;  /* 0x0000064000027945 */ /* 0x000fe20003800200 */
[--C-:B------:R-:W-:Y:S01]  /*0b40*/  SHF.R.U32.HI R9, RZ, 0x17, R0.reuse ;  /* 0x00000017ff097819 */ /* 0x100fe20000011600 */
[----:B------:R-:W-:Y:S01]  /*0b50*/  IMAD.MOV.U32 R12, RZ, RZ, R0 ;  /* 0x000000ffff0c7224 */ /* 0x000fe200078e0000 */
[----:B------:R-:W-:Y:S01]  /*0b60*/  LOP3.LUT R10, R10, 0xff, RZ, 0xc0, !PT ;  /* 0x000000ff0a0a7812 */ /* 0x000fe200078ec0ff */
[----:B------:R-:W-:Y:S01]  /*0b70*/  IMAD.MOV.U32 R13, RZ, RZ, R3 ;  /* 0x000000ffff0d7224 */ /* 0x000fe200078e0003 */
[----:B------:R-:W-:-:S03]  /*0b80*/  LOP3.LUT R11, R9, 0xff, RZ, 0xc0, !PT ;  /* 0x000000ff090b7812 */ /* 0x000fc600078ec0ff */
[----:B------:R-:W-:Y:S02]  /*0b90*/  VIADD R15, R10, 0xffffffff ;  /* 0xffffffff0a0f7836 */ /* 0x000fe40000000000 */
[----:B------:R-:W-:-:S03]  /*0ba0*/  VIADD R14, R11, 0xffffffff ;  /* 0xffffffff0b0e7836 */ /* 0x000fc60000000000 */
[----:B------:R-:W-:-:S04]  /*0bb0*/  ISETP.GT.U32.AND P0, PT, R15, 0xfd, PT ;  /* 0x000000fd0f00780c */ /* 0x000fc80003f04070 */
[----:B------:R-:W-:-:S13]  /*0bc0*/  ISETP.GT.U32.OR P0, PT, R14, 0xfd, P0 ;  /* 0x000000fd0e00780c */ /* 0x000fda0000704470 */
[----:B------:R-:W-:Y:S01]  /*0bd0*/  @!P0 MOV R9, RZ ;  /* 0x000000ff00098202 */ /* 0x000fe20000000f00 */
[----:B------:R-:W-:Y:S06]  /*0be0*/  @!P0 BRA `(.L_x_13) ;  /* 0x00000000005c8947 */ /* 0x000fec0003800000 */
[----:B------:R-:W-:Y:S02]  /*0bf0*/  FSETP.GTU.FTZ.AND P0, PT, |R0|, +INF , PT ;  /* 0x7f8000000000780b */ /* 0x000fe40003f1c200 */
[----:B------:R-:W-:-:S04]  /*0c00*/  FSETP.GTU.FTZ.AND P1, PT, |R3|, +INF , PT ;  /* 0x7f8000000300780b */ /* 0x000fc80003f3c200 */
[----:B------:R-:W-:-:S13]  /*0c10*/  PLOP3.LUT P0, PT, P0, P1, PT, 0xf8, 0x8f ;  /* 0x00000000008f781c */ /* 0x000fda0000703f70 */
[----:B------:R-:W-:Y:S05]  /*0c20*/  @P0 BRA `(.L_x_14) ;  /* 0x00000004004c0947 */ /* 0x000fea0003800000 */
[----:B------:R-:W-:-:S13]  /*0c30*/  LOP3.LUT P0, RZ, R13, 0x7fffffff, R12, 0xc8, !PT ;  /* 0x7fffffff0dff7812 */ /* 0x000fda000780c80c */
[----:B------:R-:W-:Y:S05]  /*0c40*/  @!P0 BRA `(.L_x_15) ;  /* 0x00000004003c8947 */ /* 0x000fea0003800000 */
[C---:B------:R-:W-:Y:S02]  /*0c50*/  FSETP.NEU.FTZ.AND P2, PT, |R0|.reuse, +INF , PT ;  /* 0x7f8000000000780b */ /* 0x040fe40003f5d200 */
[----:B------:R-:W-:Y:S02]  /*0c60*/  FSETP.NEU.FTZ.AND P1, PT, |R3|, +INF , PT ;  /* 0x7f8000000300780b */ /* 0x000fe40003f3d200 */
[----:B------:R-:W-:-:S11]  /*0c70*/  FSETP.NEU.FTZ.AND P0, PT, |R0|, +INF , PT ;  /* 0x7f8000000000780b */ /* 0x000fd60003f1d200 */
[----:B------:R-:W-:Y:S05]  /*0c80*/  @!P1 BRA !P2, `(.L_x_15) ;  /* 0x00000004002c9947 */ /* 0x000fea0005000000 */
[----:B------:R-:W-:-:S04]  /*0c90*/  LOP3.LUT P2, RZ, R12, 0x7fffffff, RZ, 0xc0, !PT ;  /* 0x7fffffff0cff7812 */ /* 0x000fc8000784c0ff */
[----:B------:R-:W-:-:S13]  /*0ca0*/  PLOP3.LUT P1, PT, P1, P2, PT, 0x2f, 0xf2 ;  /* 0x0000000000f2781c */ /* 0x000fda0000f24577 */
[----:B------:R-:W-:Y:S05]  /*0cb0*/  @P1 BRA `(.L_x_16) ;  /* 0x0000000400181947 */ /* 0x000fea0003800000 */
[----:B------:R-:W-:-:S04]  /*0cc0*/  LOP3.LUT P1, RZ, R13, 0x7fffffff, RZ, 0xc0, !PT ;  /* 0x7fffffff0dff7812 */ /* 0x000fc8000782c0ff */
[----:B------:R-:W-:-:S13]  /*0cd0*/  PLOP3.LUT P0, PT, P0, P1, PT, 0x2f, 0xf2 ;  /* 0x0000000000f2781c */ /* 0x000fda0000702577 */
[----:B------:R-:W-:Y:S05]  /*0ce0*/  @P0 BRA `(.L_x_17) ;  /* 0x0000000400000947 */ /* 0x000fea0003800000 */
[----:B------:R-:W-:Y:S02]  /*0cf0*/  ISETP.GE.AND P0, PT, R14, RZ, PT ;  /* 0x000000ff0e00720c */ /* 0x000fe40003f06270 */
[----:B------:R-:W-:-:S11]  /*0d00*/  ISETP.GE.AND P1, PT, R15, RZ, PT ;  /* 0x000000ff0f00720c */ /* 0x000fd60003f26270 */
[----:B------:R-:W-:Y:S02]  /*0d10*/  @P0 IMAD.MOV.U32 R9, RZ, RZ, RZ ;  /* 0x000000ffff090224 */ /* 0x000fe400078e00ff */
[----:B------:R-:W-:Y:S01]  /*0d20*/  @!P0 FFMA R12, R0, 1.84467440737095516160e+19, RZ ;  /* 0x5f800000000c8823 */ /* 0x000fe200000000ff */
[----:B------:R-:W-:Y:S02]  /*0d30*/  @!P0 IMAD.MOV.U32 R9, RZ, RZ, -0x40 ;  /* 0xffffffc0ff098424 */ /* 0x000fe400078e00ff */
[----:B------:R-:W-:Y:S02]  /*0d40*/  @!P1 FFMA R13, R3, 1.84467440737095516160e+19, RZ ;  /* 0x5f800000030d9823 */ /* 0x000fe400000000ff */
[----:B------:R-:W-:-:S07]  /*0d50*/  @!P1 VIADD R9, R9, 0x40 ;  /* 0x0000004009099836 */ /* 0x000fce0000000000 */
.L_x_13:
[----:B------:R-:W-:Y:S01]  /*0d60*/  LEA R0, R10, 0xc0800000, 0x17 ;  /* 0xc08000000a007811 */ /* 0x000fe200078eb8ff */
[----:B------:R-:W-:Y:S01]  /*0d70*/  BSSY.RECONVERGENT B3, `(.L_x_18) ;  /* 0x0000036000037945 */ /* 0x000fe20003800200 */
[----:B------:R-:W-:-:S03]  /*0d80*/  IADD3 R11, PT, PT, R11, -0x7f, RZ ;  /* 0xffffff810b0b7810 */ /* 0x000fc60007ffe0ff */
[----:B------:R-:W-:Y:S01]  /*0d90*/  IMAD.IADD R13, R13, 0x1, -R0 ;  /* 0x000000010d0d7824 */ /* 0x000fe200078e0a00 */
[C---:B------:R-:W-:Y:S01]  /*0da0*/  IADD3 R10, PT, PT, R11.reuse, 0x7f, -R10 ;  /* 0x0000007f0b0a7810 */ /* 0x040fe20007ffe80a */
[----:B------:R-:W-:Y:S02]  /*0db0*/  IMAD R0, R11, -0x800000, R12 ;  /* 0xff8000000b007824 */ /* 0x000fe400078e020c */
[----:B------:R-:W0:Y:S01]  /*0dc0*/  MUFU.RCP R3, R13 ;  /* 0x0000000d00037308 */ /* 0x000e220000001000 */
[----:B------:R-:W-:Y:S01]  /*0dd0*/  FADD.FTZ R15, -R13, -RZ ;  /* 0x800000ff0d0f7221 */ /* 0x000fe20000010100 */
[----:B------:R-:W-:-:S03]  /*0de0*/  IMAD.IADD R10, R10, 0x1, R9 ;  /* 0x000000010a0a7824 */ /* 0x000fc600078e0209 */
[----:B0-----:R-:W-:-:S04]  /*0df0*/  FFMA R14, R3, R15, 1 ;  /* 0x3f800000030e7423 */ /* 0x001fc8000000000f */
[----:B------:R-:W-:-:S04]  /*0e00*/  FFMA R14, R3, R14, R3 ;  /* 0x0000000e030e7223 */ /* 0x000fc80000000003 */
[----:B------:R-:W-:-:S04]  /*0e10*/  FFMA R3, R0, R14, RZ ;  /* 0x0000000e00037223 */ /* 0x000fc800000000ff */
[----:B------:R-:W-:-:S04]  /*0e20*/  FFMA R12, R15, R3, R0 ;  /* 0x000000030f0c7223 */ /* 0x000fc80000000000 */
[----:B------:R-:W-:-:S04]  /*0e30*/  FFMA R17, R14, R12, R3 ;  /* 0x0000000c0e117223 */ /* 0x000fc80000000003 */
[----:B------:R-:W-:-:S04]  /*0e40*/  FFMA R12, R15, R17, R0 ;  /* 0x000000110f0c7223 */ /* 0x000fc80000000000 */
[----:B------:R-:W-:-:S05]  /*0e50*/  FFMA R0, R14, R12, R17 ;  /* 0x0000000c0e007223 */ /* 0x000fca0000000011 */
[----:B------:R-:W-:-:S04]  /*0e60*/  SHF.R.U32.HI R3, RZ, 0x17, R0 ;  /* 0x00000017ff037819 */ /* 0x000fc80000011600 */
[----:B------:R-:W-:-:S05]  /*0e70*/  LOP3.LUT R3, R3, 0xff, RZ, 0xc0, !PT ;  /* 0x000000ff03037812 */ /* 0x000fca00078ec0ff */
[----:B------:R-:W-:-:S04]  /*0e80*/  IMAD.IADD R11, R3, 0x1, R10 ;  /* 0x00000001030b7824 */ /* 0x000fc800078e020a */
[----:B------:R-:W-:-:S05]  /*0e90*/  VIADD R3, R11, 0xffffffff ;  /* 0xffffffff0b037836 */ /* 0x000fca0000000000 */
[----:B------:R-:W-:-:S13]  /*0ea0*/  ISETP.GE.U32.AND P0, PT, R3, 0xfe, PT ;  /* 0x000000fe0300780c */ /* 0x000fda0003f06070 */
[----:B------:R-:W-:Y:S05]  /*0eb0*/  @!P0 BRA `(.L_x_19) ;  /* 0x0000000000808947 */ /* 0x000fea0003800000 */
[----:B------:R-:W-:-:S13]  /*0ec0*/  ISETP.GT.AND P0, PT, R11, 0xfe, PT ;  /* 0x000000fe0b00780c */ /* 0x000fda0003f04270 */
[----:B------:R-:W-:Y:S05]  /*0ed0*/  @P0 BRA `(.L_x_20) ;  /* 0x00000000006c0947 */ /* 0x000fea0003800000 */
[----:B------:R-:W-:-:S13]  /*0ee0*/  ISETP.GE.AND P0, PT, R11, 0x1, PT ;  /* 0x000000010b00780c */ /* 0x000fda0003f06270 */
[----:B------:R-:W-:Y:S05]  /*0ef0*/  @P0 BRA `(.L_x_21) ;  /* 0x0000000000740947 */ /* 0x000fea0003800000 */
[----:B------:R-:W-:Y:S02]  /*0f00*/  ISETP.GE.AND P0, PT, R11, -0x18, PT ;  /* 0xffffffe80b00780c */ /* 0x000fe40003f06270 */
[----:B------:R-:W-:-:S11]  /*0f10*/  LOP3.LUT R0, R0, 0x80000000, RZ, 0xc0, !PT ;  /* 0x8000000000007812 */ /* 0x000fd600078ec0ff */
[----:B------:R-:W-:Y:S05]  /*0f20*/  @!P0 BRA `(.L_x_21) ;  /* 0x0000000000688947 */ /* 0x000fea0003800000 */
[CCC-:B------:R-:W-:Y:S01]  /*0f30*/  FFMA.RZ R3, R14.reuse, R12.reuse, R17.reuse ;  /* 0x0000000c0e037223 */ /* 0x1c0fe2000000c011 */
[CCC-:B------:R-:W-:Y:S01]  /*0f40*/  FFMA.RM R10, R14.reuse, R12.reuse, R17.reuse ;  /* 0x0000000c0e0a7223 */ /* 0x1c0fe20000004011 */
[C---:B------:R-:W-:Y:S02]  /*0f50*/  ISETP.NE.AND P2, PT, R11.reuse, RZ, PT ;  /* 0x000000ff0b00720c */ /* 0x040fe40003f45270 */
[----:B------:R-:W-:Y:S02]  /*0f60*/  ISETP.NE.AND P1, PT, R11, RZ, PT ;  /* 0x000000ff0b00720c */ /* 0x000fe40003f25270 */
[----:B------:R-:W-:Y:S01]  /*0f70*/  LOP3.LUT R9, R3, 0x7fffff, RZ, 0xc0, !PT ;  /* 0x007fffff03097812 */ /* 0x000fe200078ec0ff */
[----:B------:R-:W-:Y:S01]  /*0f80*/  FFMA.RP R3, R14, R12, R17 ;  /* 0x0000000c0e037223 */ /* 0x000fe20000008011 */
[C---:B------:R-:W-:Y:S01]  /*0f90*/  VIADD R12, R11.reuse, 0x20 ;  /* 0x000000200b0c7836 */ /* 0x040fe20000000000 */
[----:B------:R-:W-:Y:S02]  /*0fa0*/  IADD3 R11, PT, PT, -R11, RZ, RZ ;  /* 0x000000ff0b0b7210 */ /* 0x000fe40007ffe1ff */
[----:B------:R-:W-:-:S02]  /*0fb0*/  LOP3.LUT R9, R9, 0x800000, RZ, 0xfc, !PT ;  /* 0x0080000009097812 */ /* 0x000fc400078efcff */
[----:B------:R-:W-:Y:S02]  /*0fc0*/  FSETP.NEU.FTZ.AND P0, PT, R3, R10, PT ;  /* 0x0000000a0300720b */ /* 0x000fe40003f1d000 */
[----:B------:R-:W-:Y:S02]  /*0fd0*/  SHF.L.U32 R12, R9, R12, RZ ;  /* 0x0000000c090c7219 */ /* 0x000fe400000006ff */
[----:B------:R-:W-:Y:S02]  /*0fe0*/  SEL R10, R11, RZ, P2 ;  /* 0x000000ff0b0a7207 */ /* 0x000fe40001000000 */
[----:B------:R-:W-:Y:S02]  /*0ff0*/  ISETP.NE.AND P1, PT, R12, RZ, P1 ;  /* 0x000000ff0c00720c */ /* 0x000fe40000f25270 */
[----:B------:R-:W-:Y:S02]  /*1000*/  SHF.R.U32.HI R10, RZ, R10, R9 ;  /* 0x0000000aff0a7219 */ /* 0x000fe40000011609 */
[----:B------:R-:W-:-:S02]  /*1010*/  PLOP3.LUT P0, PT, P0, P1, PT, 0xf8, 0x8f ;  /* 0x00000000008f781c */ /* 0x000fc40000703f70 */
[----:B------:R-:W-:Y:S02]  /*1020*/  SHF.R.U32.HI R12, RZ, 0x1, R10 ;  /* 0x00000001ff0c7819 */ /* 0x000fe4000001160a */
[----:B------:R-:W-:-:S04]  /*1030*/  SEL R3, RZ, 0x1, !P0 ;  /* 0x00000001ff037807 */ /* 0x000fc80004000000 */
[----:B------:R-:W-:-:S04]  /*1040*/  LOP3.LUT R3, R3, 0x1, R12, 0xf8, !PT ;  /* 0x0000000103037812 */ /* 0x000fc800078ef80c */
[----:B------:R-:W-:-:S05]  /*1050*/  LOP3.LUT R3, R3, R10, RZ, 0xc0, !PT ;  /* 0x0000000a03037212 */ /* 0x000fca00078ec0ff */
[----:B------:R-:W-:-:S05]  /*1060*/  IMAD.IADD R3, R12, 0x1, R3 ;  /* 0x000000010c037824 */ /* 0x000fca00078e0203 */
[----:B------:R-:W-:Y:S01]  /*1070*/  LOP3.LUT R0, R3, R0, RZ, 0xfc, !PT ;  /* 0x0000000003007212 */ /* 0x000fe200078efcff */
[----:B------:R-:W-:Y:S06]  /*1080*/  BRA `(.L_x_21) ;  /* 0x0000000000107947 */ /* 0x000fec0003800000 */
.L_x_20:
[----:B------:R-:W-:-:S04]  /*1090*/  LOP3.LUT R0, R0, 0x80000000, RZ, 0xc0, !PT ;  /* 0x8000000000007812 */ /* 0x000fc800078ec0ff */
[----:B------:R-:W-:Y:S01]  /*10a0*/  LOP3.LUT R0, R0, 0x7f800000, RZ, 0xfc, !PT ;  /* 0x7f80000000007812 */ /* 0x000fe200078efcff */
[----:B------:R-:W-:Y:S06]  /*10b0*/  BRA `(.L_x_21) ;  /* 0x0000000000047947 */ /* 0x000fec0003800000 */
.L_x_19:
[----:B------:R-:W-:-:S07]  /*10c0*/  IMAD R0, R10, 0x800000, R0 ;  /* 0x008000000a007824 */ /* 0x000fce00078e0200 */
.L_x_21:
[----:B------:R-:W-:Y:S05]  /*10d0*/  BSYNC.RECONVERGENT B3 ;  /* 0x0000000000037941 */ /* 0x000fea0003800200 */
.L_x_18:
[----:B------:R-:W-:Y:S05]  /*10e0*/  BRA `(.L_x_22) ;  /* 0x0000000000207947 */ /* 0x000fea0003800000 */
.L_x_17:
[----:B------:R-:W-:-:S04]  /*10f0*/  LOP3.LUT R0, R13, 0x80000000, R12, 0x48, !PT ;  /* 0x800000000d007812 */ /* 0x000fc800078e480c */
[----:B------:R-:W-:Y:S01]  /*1100*/  LOP3.LUT R0, R0, 0x7f800000, RZ, 0xfc, !PT ;  /* 0x7f80000000007812 */ /* 0x000fe200078efcff */
[----:B------:R-:W-:Y:S06]  /*1110*/  BRA `(.L_x_22) ;  /* 0x0000000000147947 */ /* 0x000fec0003800000 */
.L_x_16:
[----:B------:R-:W-:Y:S01]  /*1120*/  LOP3.LUT R0, R13, 0x80000000, R12, 0x48, !PT ;  /* 0x800000000d007812 */ /* 0x000fe200078e480c */
[----:B------:R-:W-:Y:S06]  /*1130*/  BRA `(.L_x_22) ;  /* 0x00000000000c7947 */ /* 0x000fec0003800000 */
.L_x_15:
[----:B------:R-:W0:Y:S01]  /*1140*/  MUFU.RSQ R0, -QNAN ;  /* 0xffc0000000007908 */ /* 0x000e220000001400 */
[----:B------:R-:W-:Y:S05]  /*1150*/  BRA `(.L_x_22) ;  /* 0x0000000000047947 */ /* 0x000fea0003800000 */
.L_x_14:
[----:B------:R-:W-:-:S07]  /*1160*/  FADD.FTZ R0, R0, R3 ;  /* 0x0000000300007221 */ /* 0x000fce0000010000 */
.L_x_22:
[----:B------:R-:W-:Y:S05]  /*1170*/  BSYNC.RECONVERGENT B2 ;  /* 0x0000000000027941 */ /* 0x000fea0003800200 */
.L_x_12:
[----:B------:R-:W-:-:S04]  /*1180*/  IMAD.MOV.U32 R9, RZ, RZ, 0x0 ;  /* 0x00000000ff097424 */ /* 0x000fc800078e00ff */
[----:B0-----:R-:W-:Y:S05]  /*1190*/  RET.REL.NODEC R8 `(_Z11calculation7array2DIfES0_S0_ifff) ;  /* 0xffffffec08987950 */ /* 0x001fea0003c3ffff */
.L_x_23:
[----:B------:R-:W-:-:S00]  /*11a0*/  BRA `(.L_x_23) ;  /* 0xfffffffc00fc7947 */ /* 0x000fc0000383ffff */
[----:B------:R-:W-:-:S00]  /*11b0*/  NOP ;  /* 0x0000000000007918 */ /* 0x000fc00000000000 */
        /* <DEDUP_REMOVED lines=12> */
.L_x_24:


//--------------------- .nv.shared.reserved.0     --------------------------
	.section	.nv.shared.reserved.0,"aw",@nobits
	.weak		__nv_reservedSMEM_offset_0_alias
	.size		__nv_reservedSMEM_offset_0_alias, 0, 64
	.other		__nv_reservedSMEM_offset_0_alias,@"STO_CUDA_RESERVED_SHARED STV_DEFAULT"
__nv_reservedSMEM_offset_0_alias:
	.zero		0
	.zero		64


//--------------------- .nv.constant0._Z11calculation7array2DIfES0_S0_ifff --------------------------
	.section	.nv.constant0._Z11calculation7array2DIfES0_S0_ifff,"a",@progbits
	.sectionflags	@""
	.align	4
.nv.constant0._Z11calculation7array2DIfES0_S0_ifff:
	.zero		960


//--------------------- SYMBOLS --------------------------

	.type		.nv.reservedSmem.offset0,@object
	.size		.nv.reservedSmem.offset0,0x4
